	.headerflags	@"EF_CUDA_TEXMODE_UNIFIED EF_CUDA_64BIT_ADDRESS EF_CUDA_SM80 EF_CUDA_VIRTUAL_SM(EF_CUDA_SM80)"
	.elftype	@"ET_EXEC"


//--------------------- .nv.info                  --------------------------
	.section	.nv.info,"",@"SHT_CUDA_INFO"
	.align	4


	//----- nvinfo : EIATTR_REGCOUNT
	.align		4
        /*0000*/ 	.byte	0x04, 0x2f
        /*0002*/ 	.short	(.L_1 - .L_0)
	.align		4
.L_0:
        /*0004*/ 	.word	index@(where_tensor_scalar_kernel_0d1d2c3d4d)
        /*0008*/ 	.word	0x0000000c


	//----- nvinfo : EIATTR_MAX_STACK_SIZE
	.align		4
.L_1:
        /*000c*/ 	.byte	0x04, 0x23
        /*000e*/ 	.short	(.L_3 - .L_2)
	.align		4
.L_2:
        /*0010*/ 	.word	index@(where_tensor_scalar_kernel_0d1d2c3d4d)
        /*0014*/ 	.word	0x00000000


	//----- nvinfo : EIATTR_MIN_STACK_SIZE
	.align		4
.L_3:
        /*0018*/ 	.byte	0x04, 0x12
        /*001a*/ 	.short	(.L_5 - .L_4)
	.align		4
.L_4:
        /*001c*/ 	.word	index@(where_tensor_scalar_kernel_0d1d2c3d4d)
        /*0020*/ 	.word	0x00000000


	//----- nvinfo : EIATTR_FRAME_SIZE
	.align		4
.L_5:
        /*0024*/ 	.byte	0x04, 0x11
        /*0026*/ 	.short	(.L_7 - .L_6)
	.align		4
.L_6:
        /*0028*/ 	.word	index@(where_tensor_scalar_kernel_0d1d2c3d4d)
        /*002c*/ 	.word	0x00000000
.L_7:


//--------------------- .nv.info.where_tensor_scalar_kernel_0d1d2c3d4d --------------------------
	.section	.nv.info.where_tensor_scalar_kernel_0d1d2c3d4d,"",@"SHT_CUDA_INFO"
	.align	4


	//----- nvinfo : EIATTR_CUDA_API_VERSION
	.align		4
        /*0000*/ 	.byte	0x04, 0x37
        /*0002*/ 	.short	(.L_9 - .L_8)
.L_8:
        /*0004*/ 	.word	0x00000078


	//----- nvinfo : EIATTR_SW2861232_WAR
	.align		4
.L_9:
        /*0008*/ 	.byte	0x01, 0x35
	.zero		2


	//----- nvinfo : EIATTR_PARAM_CBANK
	.align		4
        /*000c*/ 	.byte	0x04, 0x0a
        /*000e*/ 	.short	(.L_11 - .L_10)
	.align		4
.L_10:
        /*0010*/ 	.word	index@(.nv.constant0.where_tensor_scalar_kernel_0d1d2c3d4d)
        /*0014*/ 	.short	0x0160
        /*0016*/ 	.short	0x001c


	//----- nvinfo : EIATTR_CBANK_PARAM_SIZE
	.align		4
.L_11:
        /*0018*/ 	.byte	0x03, 0x19
        /*001a*/ 	.short	0x001c


	//----- nvinfo : EIATTR_KPARAM_INFO
	.align		4
        /*001c*/ 	.byte	0x04, 0x17
        /*001e*/ 	.short	(.L_13 - .L_12)
.L_12:
        /*0020*/ 	.word	0x00000000
        /*0024*/ 	.short	0x0003
        /*0026*/ 	.short	0x0018
        /*0028*/ 	.byte	0x00, 0xf0, 0x11, 0x00


	//----- nvinfo : EIATTR_KPARAM_INFO
	.align		4
.L_13:
        /*002c*/ 	.byte	0x04, 0x17
        /*002e*/ 	.short	(.L_15 - .L_14)
.L_14:
        /*0030*/ 	.word	0x00000000
        /*0034*/ 	.short	0x0002
        /*0036*/ 	.short	0x0010
        /*0038*/ 	.byte	0x00, 0xf0, 0x21, 0x00


	//----- nvinfo : EIATTR_KPARAM_INFO
	.align		4
.L_15:
        /*003c*/ 	.byte	0x04, 0x17
        /*003e*/ 	.short	(.L_17 - .L_16)
.L_16:
        /*0040*/ 	.word	0x00000000
        /*0044*/ 	.short	0x0001
        /*0046*/ 	.short	0x0008
        /*0048*/ 	.byte	0x00, 0xf0, 0x21, 0x00


	//----- nvinfo : EIATTR_KPARAM_INFO
	.align		4
.L_17:
        /*004c*/ 	.byte	0x04, 0x17
        /*004e*/ 	.short	(.L_19 - .L_18)
.L_18:
        /*0050*/ 	.word	0x00000000
        /*0054*/ 	.short	0x0000
        /*0056*/ 	.short	0x0000
        /*0058*/ 	.byte	0x00, 0xf0, 0x21, 0x00


	//----- nvinfo : EIATTR_MAXREG_COUNT
	.align		4
.L_19:
        /*005c*/ 	.byte	0x03, 0x1b
        /*005e*/ 	.short	0x00ff


	//----- nvinfo : EIATTR_EXIT_INSTR_OFFSETS
	.align		4
        /*0060*/ 	.byte	0x04, 0x1c
        /*0062*/ 	.short	(.L_21 - .L_20)


	//   ....[0]....
.L_20:
        /*0064*/ 	.word	0x00000100


	//   ....[1]....
        /*0068*/ 	.word	0x00000120


	//----- nvinfo : EIATTR_MAX_THREADS
	.align		4
.L_21:
        /*006c*/ 	.byte	0x04, 0x05
        /*006e*/ 	.short	(.L_23 - .L_22)
.L_22:
        /*0070*/ 	.word	0x00000080
        /*0074*/ 	.word	0x00000001
        /*0078*/ 	.word	0x00000001
.L_23:


//--------------------- .nv.constant0.where_tensor_scalar_kernel_0d1d2c3d4d --------------------------
	.section	.nv.constant0.where_tensor_scalar_kernel_0d1d2c3d4d,"a",@progbits
	.align	4
.nv.constant0.where_tensor_scalar_kernel_0d1d2c3d4d:
	.zero		380


//--------------------- .text.where_tensor_scalar_kernel_0d1d2c3d4d --------------------------
	.section	.text.where_tensor_scalar_kernel_0d1d2c3d4d,"ax",@progbits
	.sectioninfo	@"SHI_REGISTERS=12"
	.align	128
        .global         where_tensor_scalar_kernel_0d1d2c3d4d
        .type           where_tensor_scalar_kernel_0d1d2c3d4d,@function
        .size           where_tensor_scalar_kernel_0d1d2c3d4d,(.L_x_1 - where_tensor_scalar_kernel_0d1d2c3d4d)
        .other          where_tensor_scalar_kernel_0d1d2c3d4d,@"STO_CUDA_ENTRY STV_DEFAULT"
where_tensor_scalar_kernel_0d1d2c3d4d:
.text.where_tensor_scalar_kernel_0d1d2c3d4d:
[----:B------:R-:W-:-:S02]  /*0000*/  IMAD.MOV.U32 R1, RZ, RZ, c[0x0][0x28] ;  /* 0x00000a00ff017624 */ /* 0x000fc400078e00ff */
[----:B------:R-:W0:Y:S01]  /*0010*/  S2R R0, SR_TID.X ;  /* 0x0000000000007919 */ /* 0x000e220000002100 */
[----:B------:R-:W-:Y:S01]  /*0020*/  IMAD.MOV.U32 R5, RZ, RZ, 0x4 ;  /* 0x00000004ff057424 */ /* 0x000fe200078e00ff */
[----:B------:R-:W-:Y:S02]  /*0030*/  ULDC.64 UR4, c[0x0][0x118] ;  /* 0x0000460000047ab9 */ /* 0x000fe40000000a00 */
[----:B------:R-:W1:Y:S01]  /*0040*/  S2R R3, SR_CTAID.X ;  /* 0x0000000000037919 */ /* 0x000e620000002500 */
[----:B0-----:R-:W-:-:S05]  /*0050*/  LOP3.LUT R0, R0, 0x3, RZ, 0xc0, !PT ;  /* 0x0000000300007812 */ /* 0x001fca00078ec0ff */
[----:B-1----:R-:W-:-:S04]  /*0060*/  IMAD R0, R3, 0x4, R0 ;  /* 0x0000000403007824 */ /* 0x002fc800078e0200 */
[C---:B------:R-:W-:Y:S01]  /*0070*/  IMAD.WIDE R2, R0.reuse, R5, c[0x0][0x168] ;  /* 0x00005a0000027625 */ /* 0x040fe200078e0205 */
[C---:B------:R-:W-:Y:S02]  /*0080*/  ISETP.GE.AND P0, PT, R0.reuse, c[0x0][0x178], PT ;  /* 0x00005e0000007a0c */ /* 0x040fe40003f06270 */
[----:B------:R-:W-:-:S04]  /*0090*/  IADD3 R6, P1, R0, c[0x0][0x160], RZ ;  /* 0x0000580000067a10 */ /* 0x000fc80007f3e0ff */
[----:B------:R-:W-:-:S07]  /*00a0*/  LEA.HI.X.SX32 R7, R0, c[0x0][0x164], 0x1, P1 ;  /* 0x0000590000077a11 */ /* 0x000fce00008f0eff */
[----:B------:R-:W2:Y:S04]  /*00b0*/  @!P0 LDG.E.U8 R4, [R6.64] ;  /* 0x0000000406048981 */ /* 0x000ea8000c1e1100 */
[----:B------:R-:W3:Y:S01]  /*00c0*/  @!P0 LDG.E R8, [R2.64] ;  /* 0x0000000402088981 */ /* 0x000ee2000c1e1900 */
[----:B--2---:R-:W-:Y:S01]  /*00d0*/  ISETP.NE.AND P1, PT, R4, RZ, PT ;  /* 0x000000ff0400720c */ /* 0x004fe20003f25270 */
[----:B------:R-:W-:-:S03]  /*00e0*/  IMAD.WIDE R4, R0, R5, c[0x0][0x170] ;  /* 0x00005c0000047625 */ /* 0x000fc600078e0205 */
[----:B---3--:R-:W-:Y:S01]  /*00f0*/  SEL R9, R8, 0x3f800000, P1 ;  /* 0x3f80000008097807 */ /* 0x008fe20000800000 */
[----:B------:R-:W-:Y:S08]  /*0100*/  @P0 EXIT ;  /* 0x000000000000094d */ /* 0x000ff00003800000 */
[----:B------:R-:W-:Y:S01]  /*0110*/  STG.E [R4.64], R9 ;  /* 0x0000000904007986 */ /* 0x000fe2000c101904 */
[----:B------:R-:W-:Y:S05]  /*0120*/  EXIT ;  /* 0x000000000000794d */ /* 0x000fea0003800000 */
.L_x_0:
[----:B------:R-:W-:-:S00]  /*0130*/  BRA `(.L_x_0) ;  /* 0xfffffff000007947 */ /* 0x000fc0000383ffff */
[----:B------:R-:W-:-:S00]  /*0140*/  NOP ;  /* 0x0000000000007918 */ /* 0x000fc00000000000 */
        /* <DEDUP_REMOVED lines=11> */
.L_x_1:
